//
// Generated by NVIDIA NVVM Compiler
//
// Compiler Build ID: CL-36424714
// Cuda compilation tools, release 13.0, V13.0.88
// Based on NVVM 20.0.0
//

.version 9.0
.target sm_100
.address_size 64

	// .globl	_Z3MSEPKfS0_Pfm
.extern .shared .align 16 .b8 smem[];

.visible .entry _Z3MSEPKfS0_Pfm(
	.param .u64 .ptr .align 1 _Z3MSEPKfS0_Pfm_param_0,
	.param .u64 .ptr .align 1 _Z3MSEPKfS0_Pfm_param_1,
	.param .u64 .ptr .align 1 _Z3MSEPKfS0_Pfm_param_2,
	.param .u64 _Z3MSEPKfS0_Pfm_param_3
)
{
	.reg .pred 	%p<7>;
	.reg .b32 	%r<16>;
	.reg .b32 	%f<15>;
	.reg .b64 	%rd<20>;

	ld.param.u64 	%rd7, [_Z3MSEPKfS0_Pfm_param_0];
	ld.param.u64 	%rd8, [_Z3MSEPKfS0_Pfm_param_1];
	ld.param.u64 	%rd9, [_Z3MSEPKfS0_Pfm_param_2];
	ld.param.u64 	%rd10, [_Z3MSEPKfS0_Pfm_param_3];
	mov.u32 	%r1, %ctaid.x;
	mov.u32 	%r2, %tid.x;
	cvt.u64.u32 	%rd19, %r2;
	setp.le.u64 	%p1, %rd10, %rd19;
	mov.f32 	%f14, 0f00000000;
	@%p1 bra 	$L__BB0_3;
	cvt.u64.u32 	%rd11, %r1;
	mul.lo.s64 	%rd2, %rd10, %rd11;
	mov.u32 	%r3, %ntid.x;
	cvta.to.global.u64 	%rd3, %rd7;
	cvta.to.global.u64 	%rd4, %rd8;
	mov.f32 	%f14, 0f00000000;
	mov.u32 	%r14, %r2;
$L__BB0_2:
	add.s64 	%rd12, %rd19, %rd2;
	shl.b64 	%rd13, %rd12, 2;
	add.s64 	%rd14, %rd3, %rd13;
	ld.global.nc.f32 	%f6, [%rd14];
	add.s64 	%rd15, %rd4, %rd13;
	ld.global.nc.f32 	%f7, [%rd15];
	sub.f32 	%f8, %f6, %f7;
	fma.rn.f32 	%f14, %f8, %f8, %f14;
	add.s32 	%r14, %r14, %r3;
	cvt.s64.s32 	%rd19, %r14;
	setp.gt.u64 	%p2, %rd10, %rd19;
	@%p2 bra 	$L__BB0_2;
$L__BB0_3:
	shl.b32 	%r10, %r2, 2;
	mov.u32 	%r11, smem;
	add.s32 	%r6, %r11, %r10;
	st.shared.f32 	[%r6], %f14;
	bar.sync 	0;
	mov.u32 	%r15, %ntid.x;
	setp.lt.u32 	%p3, %r15, 2;
	@%p3 bra 	$L__BB0_7;
$L__BB0_4:
	shr.u32 	%r9, %r15, 1;
	setp.ge.u32 	%p4, %r2, %r9;
	@%p4 bra 	$L__BB0_6;
	shl.b32 	%r12, %r9, 2;
	add.s32 	%r13, %r6, %r12;
	ld.shared.f32 	%f9, [%r13];
	ld.shared.f32 	%f10, [%r6];
	add.f32 	%f11, %f9, %f10;
	st.shared.f32 	[%r6], %f11;
$L__BB0_6:
	bar.sync 	0;
	setp.gt.u32 	%p5, %r15, 3;
	mov.u32 	%r15, %r9;
	@%p5 bra 	$L__BB0_4;
$L__BB0_7:
	setp.ne.s32 	%p6, %r2, 0;
	@%p6 bra 	$L__BB0_9;
	ld.shared.f32 	%f12, [smem];
	cvta.to.global.u64 	%rd16, %rd9;
	mul.wide.u32 	%rd17, %r1, 4;
	add.s64 	%rd18, %rd16, %rd17;
	st.global.f32 	[%rd18], %f12;
$L__BB0_9:
	ret;

}
	// .globl	_Z8BlockSumPfS_mi
.visible .entry _Z8BlockSumPfS_mi(
	.param .u64 .ptr .align 1 _Z8BlockSumPfS_mi_param_0,
	.param .u64 .ptr .align 1 _Z8BlockSumPfS_mi_param_1,
	.param .u64 _Z8BlockSumPfS_mi_param_2,
	.param .u32 _Z8BlockSumPfS_mi_param_3
)
{
	.reg .pred 	%p<7>;
	.reg .b32 	%r<16>;
	.reg .b32 	%f<15>;
	.reg .b64 	%rd<10>;

	ld.param.u64 	%rd2, [_Z8BlockSumPfS_mi_param_0];
	ld.param.u64 	%rd3, [_Z8BlockSumPfS_mi_param_1];
	ld.param.u64 	%rd4, [_Z8BlockSumPfS_mi_param_2];
	ld.param.u32 	%r9, [_Z8BlockSumPfS_mi_param_3];
	mov.u32 	%r1, %tid.x;
	setp.ge.s32 	%p1, %r1, %r9;
	mov.f32 	%f14, 0f00000000;
	@%p1 bra 	$L__BB1_3;
	mov.u32 	%r2, %ntid.x;
	cvta.to.global.u64 	%rd1, %rd2;
	mov.f32 	%f14, 0f00000000;
	mov.u32 	%r14, %r1;
$L__BB1_2:
	mul.wide.s32 	%rd5, %r14, 4;
	add.s64 	%rd6, %rd1, %rd5;
	ld.global.f32 	%f6, [%rd6];
	add.f32 	%f14, %f14, %f6;
	add.s32 	%r14, %r14, %r2;
	setp.lt.s32 	%p2, %r14, %r9;
	@%p2 bra 	$L__BB1_2;
$L__BB1_3:
	shl.b32 	%r10, %r1, 2;
	mov.u32 	%r11, smem;
	add.s32 	%r5, %r11, %r10;
	st.shared.f32 	[%r5], %f14;
	bar.sync 	0;
	mov.u32 	%r15, %ntid.x;
	setp.lt.u32 	%p3, %r15, 2;
	@%p3 bra 	$L__BB1_7;
$L__BB1_4:
	shr.u32 	%r8, %r15, 1;
	setp.ge.u32 	%p4, %r1, %r8;
	@%p4 bra 	$L__BB1_6;
	shl.b32 	%r12, %r8, 2;
	add.s32 	%r13, %r5, %r12;
	ld.shared.f32 	%f7, [%r13];
	ld.shared.f32 	%f8, [%r5];
	add.f32 	%f9, %f7, %f8;
	st.shared.f32 	[%r5], %f9;
$L__BB1_6:
	bar.sync 	0;
	setp.gt.u32 	%p5, %r15, 3;
	mov.u32 	%r15, %r8;
	@%p5 bra 	$L__BB1_4;
$L__BB1_7:
	setp.ne.s32 	%p6, %r1, 0;
	@%p6 bra 	$L__BB1_9;
	ld.shared.f32 	%f10, [smem];
	cvt.s64.s32 	%rd7, %r9;
	mul.lo.s64 	%rd8, %rd4, %rd7;
	cvt.rn.f32.u64 	%f11, %rd8;
	div.rn.f32 	%f12, %f10, %f11;
	cvta.to.global.u64 	%rd9, %rd3;
	st.global.f32 	[%rd9], %f12;
$L__BB1_9:
	ret;

}


// ===== COMPILED SASS (sm_100) =====

	.target	sm_100

	.elftype	@"ET_EXEC"


//--------------------- .note.nv.tkinfo           --------------------------
	.section	.note.nv.tkinfo,"",@"SHT_NOTE"
	.sectionflags	@"SHF_NOTE_NV_TKINFO"
	.tkinfo
        /*0018*/ 	.word	0x00000002
        /*0030*/ 	.string	""
        /*0030*/ 	.string	"ptxas"
        /*0030*/ 	.string	"Cuda compilation tools, release 13.0, V13.0.88"
        /*0030*/ 	.string	"Build cuda_13.0.r13.0/compiler.36424714_0"
        /*0030*/ 	.string	"-arch sm_100 -m 64 "



//--------------------- .note.nv.cuinfo           --------------------------
	.section	.note.nv.cuinfo,"",@"SHT_NOTE"
	.sectionflags	@"SHF_NOTE_NV_CUINFO"
        /*0018*/ 	.short	0x0002
        /*001a*/ 	.short	0x0064
        /*001c*/ 	.short	0x0082
	.zero		2


//--------------------- .nv.info                  --------------------------
	.section	.nv.info,"",@"SHT_CUDA_INFO"
	.align	4


	//----- nvinfo : EIATTR_REGCOUNT
	.align		4
        /*0000*/ 	.byte	0x04, 0x2f
        /*0002*/ 	.short	(.L_1 - .L_0)
	.align		4
.L_0:
        /*0004*/ 	.word	index@(_Z3MSEPKfS0_Pfm)
        /*0008*/ 	.word	0x0000000f


	//----- nvinfo : EIATTR_FRAME_SIZE
	.align		4
.L_1:
        /*000c*/ 	.byte	0x04, 0x11
        /*000e*/ 	.short	(.L_3 - .L_2)
	.align		4
.L_2:
        /*0010*/ 	.word	index@(_Z3MSEPKfS0_Pfm)
        /*0014*/ 	.word	0x00000000


	//----- nvinfo : EIATTR_REGCOUNT
	.align		4
.L_3:
        /*0018*/ 	.byte	0x04, 0x2f
        /*001a*/ 	.short	(.L_5 - .L_4)
	.align		4
.L_4:
        /*001c*/ 	.word	index@(_Z8BlockSumPfS_mi)
        /*0020*/ 	.word	0x0000000e


	//----- nvinfo : EIATTR_FRAME_SIZE
	.align		4
.L_5:
        /*0024*/ 	.byte	0x04, 0x11
        /*0026*/ 	.short	(.L_7 - .L_6)
	.align		4
.L_6:
        /*0028*/ 	.word	index@($__internal_0_$__cuda_sm3x_div_rn_noftz_f32_slowpath)
        /*002c*/ 	.word	0x00000000


	//----- nvinfo : EIATTR_FRAME_SIZE
	.align		4
.L_7:
        /*0030*/ 	.byte	0x04, 0x11
        /*0032*/ 	.short	(.L_9 - .L_8)
	.align		4
.L_8:
        /*0034*/ 	.word	index@(_Z8BlockSumPfS_mi)
        /*0038*/ 	.word	0x00000000


	//----- nvinfo : EIATTR_MIN_STACK_SIZE
	.align		4
.L_9:
        /*003c*/ 	.byte	0x04, 0x12
        /*003e*/ 	.short	(.L_11 - .L_10)
	.align		4
.L_10:
        /*0040*/ 	.word	index@(_Z8BlockSumPfS_mi)
        /*0044*/ 	.word	0x00000000


	//----- nvinfo : EIATTR_MIN_STACK_SIZE
	.align		4
.L_11:
        /*0048*/ 	.byte	0x04, 0x12
        /*004a*/ 	.short	(.L_13 - .L_12)
	.align		4
.L_12:
        /*004c*/ 	.word	index@(_Z3MSEPKfS0_Pfm)
        /*0050*/ 	.word	0x00000000
.L_13:


//--------------------- .nv.compat                --------------------------
	.section	.nv.compat,"",@"SHT_CUDA_COMPAT_INFO"
	.align	4
        /*0000*/ 	.byte	0x02, 0x09, 0x00, 0x00, 0x02, 0x02, 0x01, 0x00, 0x02, 0x05, 0x05, 0x00, 0x03, 0x07, 0x01, 0x01
        /*0010*/ 	.byte	0x02, 0x03, 0x00, 0x00, 0x02, 0x06, 0x01, 0x00, 0x04, 0x0b, 0x08, 0x00, 0x01, 0x00, 0x00, 0x00
        /*0020*/ 	.byte	0x00, 0x00, 0x00, 0x00


//--------------------- .nv.info._Z8BlockSumPfS_mi --------------------------
	.section	.nv.info._Z8BlockSumPfS_mi,"",@"SHT_CUDA_INFO"
	.sectionflags	@""
	.align	4


	//----- nvinfo : EIATTR_CUDA_API_VERSION
	.align		4
        /*0000*/ 	.byte	0x04, 0x37
        /*0002*/ 	.short	(.L_15 - .L_14)
.L_14:
        /*0004*/ 	.word	0x00000082


	//----- nvinfo : EIATTR_KPARAM_INFO
	.align		4
.L_15:
        /*0008*/ 	.byte	0x04, 0x17
        /*000a*/ 	.short	(.L_17 - .L_16)
.L_16:
        /*000c*/ 	.word	0x00000000
        /*0010*/ 	.short	0x0003
        /*0012*/ 	.short	0x0018
        /*0014*/ 	.byte	0x00, 0xf0, 0x11, 0x00


	//----- nvinfo : EIATTR_KPARAM_INFO
	.align		4
.L_17:
        /*0018*/ 	.byte	0x04, 0x17
        /*001a*/ 	.short	(.L_19 - .L_18)
.L_18:
        /*001c*/ 	.word	0x00000000
        /*0020*/ 	.short	0x0002
        /*0022*/ 	.short	0x0010
        /*0024*/ 	.byte	0x00, 0xf0, 0x21, 0x00


	//----- nvinfo : EIATTR_KPARAM_INFO
	.align		4
.L_19:
        /*0028*/ 	.byte	0x04, 0x17
        /*002a*/ 	.short	(.L_21 - .L_20)
.L_20:
        /*002c*/ 	.word	0x00000000
        /*0030*/ 	.short	0x0001
        /*0032*/ 	.short	0x0008
        /*0034*/ 	.byte	0x00, 0xf5, 0x21, 0x00


	//----- nvinfo : EIATTR_KPARAM_INFO
	.align		4
.L_21:
        /*0038*/ 	.byte	0x04, 0x17
        /*003a*/ 	.short	(.L_23 - .L_22)
.L_22:
        /*003c*/ 	.word	0x00000000
        /*0040*/ 	.short	0x0000
        /*0042*/ 	.short	0x0000
        /*0044*/ 	.byte	0x00, 0xf5, 0x21, 0x00


	//----- nvinfo : EIATTR_SPARSE_MMA_MASK
	.align		4
.L_23:
        /*0048*/ 	.byte	0x03, 0x50
        /*004a*/ 	.short	0x0000


	//----- nvinfo : EIATTR_MAXREG_COUNT
	.align		4
        /*004c*/ 	.byte	0x03, 0x1b
        /*004e*/ 	.short	0x00ff


	//----- nvinfo : EIATTR_NUM_BARRIERS
	.align		4
        /*0050*/ 	.byte	0x02, 0x4c
        /*0052*/ 	.byte	0x01
	.zero		1


	//----- nvinfo : EIATTR_MERCURY_ISA_VERSION
	.align		4
        /*0054*/ 	.byte	0x03, 0x5f
        /*0056*/ 	.short	0x0101


	//----- nvinfo : EIATTR_VRC_CTA_INIT_COUNT
	.align		4
        /*0058*/ 	.byte	0x02, 0x4a
	.zero		1
	.zero		1


	//----- nvinfo : EIATTR_EXIT_INSTR_OFFSETS
	.align		4
        /*005c*/ 	.byte	0x04, 0x1c
        /*005e*/ 	.short	(.L_25 - .L_24)


	//   ....[0]....
.L_24:
        /*0060*/ 	.word	0x00000290


	//   ....[1]....
        /*0064*/ 	.word	0x00000420


	//----- nvinfo : EIATTR_CRS_STACK_SIZE
	.align		4
.L_25:
        /*0068*/ 	.byte	0x04, 0x1e
        /*006a*/ 	.short	(.L_27 - .L_26)
.L_26:
        /*006c*/ 	.word	0x00000000


	//----- nvinfo : EIATTR_CBANK_PARAM_SIZE
	.align		4
.L_27:
        /*0070*/ 	.byte	0x03, 0x19
        /*0072*/ 	.short	0x001c


	//----- nvinfo : EIATTR_PARAM_CBANK
	.align		4
        /*0074*/ 	.byte	0x04, 0x0a
        /*0076*/ 	.short	(.L_29 - .L_28)
	.align		4
.L_28:
        /*0078*/ 	.word	index@(.nv.constant0._Z8BlockSumPfS_mi)
        /*007c*/ 	.short	0x0380
        /*007e*/ 	.short	0x001c


	//----- nvinfo : EIATTR_SW_WAR
	.align		4
.L_29:
        /*0080*/ 	.byte	0x04, 0x36
        /*0082*/ 	.short	(.L_31 - .L_30)
.L_30:
        /*0084*/ 	.word	0x00000008
.L_31:


//--------------------- .nv.info._Z3MSEPKfS0_Pfm  --------------------------
	.section	.nv.info._Z3MSEPKfS0_Pfm,"",@"SHT_CUDA_INFO"
	.sectionflags	@""
	.align	4


	//----- nvinfo : EIATTR_CUDA_API_VERSION
	.align		4
        /*0000*/ 	.byte	0x04, 0x37
        /*0002*/ 	.short	(.L_33 - .L_32)
.L_32:
        /*0004*/ 	.word	0x00000082


	//----- nvinfo : EIATTR_KPARAM_INFO
	.align		4
.L_33:
        /*0008*/ 	.byte	0x04, 0x17
        /*000a*/ 	.short	(.L_35 - .L_34)
.L_34:
        /*000c*/ 	.word	0x00000000
        /*0010*/ 	.short	0x0003
        /*0012*/ 	.short	0x0018
        /*0014*/ 	.byte	0x00, 0xf0, 0x21, 0x00


	//----- nvinfo : EIATTR_KPARAM_INFO
	.align		4
.L_35:
        /*0018*/ 	.byte	0x04, 0x17
        /*001a*/ 	.short	(.L_37 - .L_36)
.L_36:
        /*001c*/ 	.word	0x00000000
        /*0020*/ 	.short	0x0002
        /*0022*/ 	.short	0x0010
        /*0024*/ 	.byte	0x00, 0xf5, 0x21, 0x00


	//----- nvinfo : EIATTR_KPARAM_INFO
	.align		4
.L_37:
        /*0028*/ 	.byte	0x04, 0x17
        /*002a*/ 	.short	(.L_39 - .L_38)
.L_38:
        /*002c*/ 	.word	0x00000000
        /*0030*/ 	.short	0x0001
        /*0032*/ 	.short	0x0008
        /*0034*/ 	.byte	0x00, 0xf5, 0x21, 0x00


	//----- nvinfo : EIATTR_KPARAM_INFO
	.align		4
.L_39:
        /*0038*/ 	.byte	0x04, 0x17
        /*003a*/ 	.short	(.L_41 - .L_40)
.L_40:
        /*003c*/ 	.word	0x00000000
        /*0040*/ 	.short	0x0000
        /*0042*/ 	.short	0x0000
        /*0044*/ 	.byte	0x00, 0xf5, 0x21, 0x00


	//----- nvinfo : EIATTR_SPARSE_MMA_MASK
	.align		4
.L_41:
        /*0048*/ 	.byte	0x03, 0x50
        /*004a*/ 	.short	0x0000


	//----- nvinfo : EIATTR_MAXREG_COUNT
	.align		4
        /*004c*/ 	.byte	0x03, 0x1b
        /*004e*/ 	.short	0x00ff


	//----- nvinfo : EIATTR_NUM_BARRIERS
	.align		4
        /*0050*/ 	.byte	0x02, 0x4c
        /*0052*/ 	.byte	0x01
	.zero		1


	//----- nvinfo : EIATTR_MERCURY_ISA_VERSION
	.align		4
        /*0054*/ 	.byte	0x03, 0x5f
        /*0056*/ 	.short	0x0101


	//----- nvinfo : EIATTR_VRC_CTA_INIT_COUNT
	.align		4
        /*0058*/ 	.byte	0x02, 0x4a
	.zero		1
	.zero		1


	//----- nvinfo : EIATTR_EXIT_INSTR_OFFSETS
	.align		4
        /*005c*/ 	.byte	0x04, 0x1c
        /*005e*/ 	.short	(.L_43 - .L_42)


	//   ....[0]....
.L_42:
        /*0060*/ 	.word	0x000003b0


	//   ....[1]....
        /*0064*/ 	.word	0x00000430


	//----- nvinfo : EIATTR_CRS_STACK_SIZE
	.align		4
.L_43:
        /*0068*/ 	.byte	0x04, 0x1e
        /*006a*/ 	.short	(.L_45 - .L_44)
.L_44:
        /*006c*/ 	.word	0x00000000


	//----- nvinfo : EIATTR_CBANK_PARAM_SIZE
	.align		4
.L_45:
        /*0070*/ 	.byte	0x03, 0x19
        /*0072*/ 	.short	0x0020


	//----- nvinfo : EIATTR_PARAM_CBANK
	.align		4
        /*0074*/ 	.byte	0x04, 0x0a
        /*0076*/ 	.short	(.L_47 - .L_46)
	.align		4
.L_46:
        /*0078*/ 	.word	index@(.nv.constant0._Z3MSEPKfS0_Pfm)
        /*007c*/ 	.short	0x0380
        /*007e*/ 	.short	0x0020


	//----- nvinfo : EIATTR_SW_WAR
	.align		4
.L_47:
        /*0080*/ 	.byte	0x04, 0x36
        /*0082*/ 	.short	(.L_49 - .L_48)
.L_48:
        /*0084*/ 	.word	0x00000008
.L_49:


//--------------------- .nv.callgraph             --------------------------
	.section	.nv.callgraph,"",@"SHT_CUDA_CALLGRAPH"
	.align	4
	.sectionentsize	8
	.align		4
        /*0000*/ 	.word	0x00000000
	.align		4
        /*0004*/ 	.word	0xffffffff
	.align		4
        /*0008*/ 	.word	0x00000000
	.align		4
        /*000c*/ 	.word	0xfffffffe
	.align		4
        /*0010*/ 	.word	0x00000000
	.align		4
        /*0014*/ 	.word	0xfffffffd
	.align		4
        /*0018*/ 	.word	0x00000000
	.align		4
        /*001c*/ 	.word	0xfffffffc


//--------------------- .text._Z8BlockSumPfS_mi   --------------------------
	.section	.text._Z8BlockSumPfS_mi,"ax",@progbits
	.align	128
        .global         _Z8BlockSumPfS_mi
        .type           _Z8BlockSumPfS_mi,@function
        .size           _Z8BlockSumPfS_mi,(.L_x_21 - _Z8BlockSumPfS_mi)
        .other          _Z8BlockSumPfS_mi,@"STO_CUDA_ENTRY STV_DEFAULT"
_Z8BlockSumPfS_mi:
.text._Z8BlockSumPfS_mi:
[----:B------:R-:W-:Y:S01]  /*0000*/  LDC R1, c[0x0][0x37c] ;  /* 0x0000df00ff017b82 */ /* 0x000fe20000000800 */
[----:B------:R-:W0:Y:S01]  /*0010*/  S2R R6, SR_TID.X ;  /* 0x0000000000067919 */ /* 0x000e220000002100 */
[----:B------:R-:W0:Y:S01]  /*0020*/  LDCU UR4, c[0x0][0x398] ;  /* 0x00007300ff0477ac */ /* 0x000e220008000800 */
[----:B------:R-:W-:Y:S01]  /*0030*/  BSSY.RECONVERGENT B0, `(.L_x_0) ;  /* 0x000000f000007945 */ /* 0x000fe20003800200 */
[----:B------:R-:W-:Y:S01]  /*0040*/  IMAD.MOV.U32 R0, RZ, RZ, RZ ;  /* 0x000000ffff007224 */ /* 0x000fe200078e00ff */
[----:B------:R-:W1:Y:S01]  /*0050*/  LDCU.64 UR12, c[0x0][0x358] ;  /* 0x00006b00ff0c77ac */ /* 0x000e620008000a00 */
[----:B0-----:R-:W-:-:S13]  /*0060*/  ISETP.GE.AND P0, PT, R6, UR4, PT ;  /* 0x0000000406007c0c */ /* 0x001fda000bf06270 */
[----:B-1----:R-:W-:Y:S05]  /*0070*/  @P0 BRA `(.L_x_1) ;  /* 0x0000000000280947 */ /* 0x002fea0003800000 */
[----:B------:R-:W0:Y:S01]  /*0080*/  LDC R8, c[0x0][0x360] ;  /* 0x0000d800ff087b82 */ /* 0x000e220000000800 */
[----:B------:R-:W-:Y:S02]  /*0090*/  IMAD.MOV.U32 R0, RZ, RZ, RZ ;  /* 0x000000ffff007224 */ /* 0x000fe400078e00ff */
[----:B------:R-:W-:-:S05]  /*00a0*/  IMAD.MOV.U32 R7, RZ, RZ, R6 ;  /* 0x000000ffff077224 */ /* 0x000fca00078e0006 */
[----:B------:R-:W1:Y:S02]  /*00b0*/  LDC.64 R4, c[0x0][0x380] ;  /* 0x0000e000ff047b82 */ /* 0x000e640000000a00 */
.L_x_2:
[----:B-1----:R-:W-:-:S06]  /*00c0*/  IMAD.WIDE R2, R7, 0x4, R4 ;  /* 0x0000000407027825 */ /* 0x002fcc00078e0204 */
[----:B------:R-:W2:Y:S01]  /*00d0*/  LDG.E R3, desc[UR12][R2.64] ;  /* 0x0000000c02037981 */ /* 0x000ea2000c1e1900 */
[----:B0-----:R-:W-:-:S05]  /*00e0*/  IMAD.IADD R7, R8, 0x1, R7 ;  /* 0x0000000108077824 */ /* 0x001fca00078e0207 */
[----:B------:R-:W-:Y:S01]  /*00f0*/  ISETP.GE.AND P0, PT, R7, UR4, PT ;  /* 0x0000000407007c0c */ /* 0x000fe2000bf06270 */
[----:B--2---:R-:W-:-:S12]  /*0100*/  FADD R0, R3, R0 ;  /* 0x0000000003007221 */ /* 0x004fd80000000000 */
[----:B------:R-:W-:Y:S05]  /*0110*/  @!P0 BRA `(.L_x_2) ;  /* 0xfffffffc00e88947 */ /* 0x000fea000383ffff */
.L_x_1:
[----:B------:R-:W-:Y:S05]  /*0120*/  BSYNC.RECONVERGENT B0 ;  /* 0x0000000000007941 */ /* 0x000fea0003800200 */
.L_x_0:
[----:B------:R-:W0:Y:S01]  /*0130*/  S2UR UR5, SR_CgaCtaId ;  /* 0x00000000000579c3 */ /* 0x000e220000008800 */
[----:B------:R-:W-:Y:S01]  /*0140*/  UMOV UR4, 0x400 ;  /* 0x0000040000047882 */ /* 0x000fe20000000000 */
[----:B------:R-:W1:Y:S01]  /*0150*/  LDCU UR6, c[0x0][0x360] ;  /* 0x00006c00ff0677ac */ /* 0x000e620008000800 */
[----:B------:R-:W-:Y:S01]  /*0160*/  ISETP.NE.AND P1, PT, R6, RZ, PT ;  /* 0x000000ff0600720c */ /* 0x000fe20003f25270 */
[----:B-1----:R-:W-:Y:S02]  /*0170*/  UISETP.GE.U32.AND UP0, UPT, UR6, 0x2, UPT ;  /* 0x000000020600788c */ /* 0x002fe4000bf06070 */
[----:B0-----:R-:W-:-:S06]  /*0180*/  ULEA UR4, UR5, UR4, 0x18 ;  /* 0x0000000405047291 */ /* 0x001fcc000f8ec0ff */
[----:B------:R-:W-:-:S05]  /*0190*/  LEA R3, R6, UR4, 0x2 ;  /* 0x0000000406037c11 */ /* 0x000fca000f8e10ff */
[----:B------:R0:W-:Y:S01]  /*01a0*/  STS [R3], R0 ;  /* 0x0000000003007388 */ /* 0x0001e20000000800 */
[----:B------:R-:W-:Y:S06]  /*01b0*/  BAR.SYNC.DEFER_BLOCKING 0x0 ;  /* 0x0000000000007b1d */ /* 0x000fec0000010000 */
[----:B------:R-:W-:Y:S05]  /*01c0*/  BRA.U !UP0, `(.L_x_3) ;  /* 0x0000000108307547 */ /* 0x000fea000b800000 */
[----:B0-----:R-:W-:-:S07]  /*01d0*/  IMAD.U32 R0, RZ, RZ, UR6 ;  /* 0x00000006ff007e24 */ /* 0x001fce000f8e00ff */
.L_x_4:
[----:B------:R-:W-:-:S04]  /*01e0*/  SHF.R.U32.HI R7, RZ, 0x1, R0 ;  /* 0x00000001ff077819 */ /* 0x000fc80000011600 */
[----:B------:R-:W-:-:S13]  /*01f0*/  ISETP.GE.U32.AND P0, PT, R6, R7, PT ;  /* 0x000000070600720c */ /* 0x000fda0003f06070 */
[----:B------:R-:W-:Y:S01]  /*0200*/  @!P0 IMAD R2, R7, 0x4, R3 ;  /* 0x0000000407028824 */ /* 0x000fe200078e0203 */
[----:B------:R-:W-:Y:S05]  /*0210*/  @!P0 LDS R5, [R3] ;  /* 0x0000000003058984 */ /* 0x000fea0000000800 */
[----:B------:R-:W0:Y:S02]  /*0220*/  @!P0 LDS R2, [R2] ;  /* 0x0000000002028984 */ /* 0x000e240000000800 */
[----:B0-----:R-:W-:-:S05]  /*0230*/  @!P0 FADD R4, R2, R5 ;  /* 0x0000000502048221 */ /* 0x001fca0000000000 */
[----:B------:R1:W-:Y:S01]  /*0240*/  @!P0 STS [R3], R4 ;  /* 0x0000000403008388 */ /* 0x0003e20000000800 */
[----:B------:R-:W-:Y:S01]  /*0250*/  BAR.SYNC.DEFER_BLOCKING 0x0 ;  /* 0x0000000000007b1d */ /* 0x000fe20000010000 */
[----:B------:R-:W-:Y:S01]  /*0260*/  ISETP.GT.U32.AND P0, PT, R0, 0x3, PT ;  /* 0x000000030000780c */ /* 0x000fe20003f04070 */
[----:B------:R-:W-:-:S12]  /*0270*/  IMAD.MOV.U32 R0, RZ, RZ, R7 ;  /* 0x000000ffff007224 */ /* 0x000fd800078e0007 */
[----:B-1----:R-:W-:Y:S05]  /*0280*/  @P0 BRA `(.L_x_4) ;  /* 0xfffffffc00d40947 */ /* 0x002fea000383ffff */
.L_x_3:
[----:B------:R-:W-:Y:S05]  /*0290*/  @P1 EXIT ;  /* 0x000000000000194d */ /* 0x000fea0003800000 */
[----:B------:R-:W1:Y:S01]  /*02a0*/  S2UR UR7, SR_CgaCtaId ;  /* 0x00000000000779c3 */ /* 0x000e620000008800 */
[----:B------:R-:W2:Y:S01]  /*02b0*/  LDCU UR10, c[0x0][0x398] ;  /* 0x00007300ff0a77ac */ /* 0x000ea20008000800 */
[----:B------:R-:W3:Y:S01]  /*02c0*/  LDCU.64 UR8, c[0x0][0x390] ;  /* 0x00007200ff0877ac */ /* 0x000ee20008000a00 */
[----:B------:R-:W-:Y:S01]  /*02d0*/  UMOV UR5, 0x400 ;  /* 0x0000040000057882 */ /* 0x000fe20000000000 */
[----:B--2---:R-:W-:-:S04]  /*02e0*/  USHF.R.S32.HI UR4, URZ, 0x1f, UR10 ;  /* 0x0000001fff047899 */ /* 0x004fc8000801140a */
[----:B---3--:R-:W-:Y:S02]  /*02f0*/  UIMAD UR6, UR4, UR8, URZ ;  /* 0x00000008040672a4 */ /* 0x008fe4000f8e02ff */
[----:B-1----:R-:W-:Y:S02]  /*0300*/  ULEA UR7, UR7, UR5, 0x18 ;  /* 0x0000000507077291 */ /* 0x002fe4000f8ec0ff */
[----:B------:R-:W-:Y:S02]  /*0310*/  UIMAD.WIDE.U32 UR4, UR10, UR8, URZ ;  /* 0x000000080a0472a5 */ /* 0x000fe4000f8e00ff */
[----:B------:R-:W-:-:S04]  /*0320*/  UIMAD UR6, UR10, UR9, UR6 ;  /* 0x000000090a0672a4 */ /* 0x000fc8000f8e0206 */
[----:B------:R-:W-:Y:S01]  /*0330*/  UIADD3 UR5, UPT, UPT, UR5, UR6, URZ ;  /* 0x0000000605057290 */ /* 0x000fe2000fffe0ff */
[----:B0-----:R-:W0:Y:S08]  /*0340*/  LDS R0, [UR7] ;  /* 0x00000007ff007984 */ /* 0x001e300008000800 */
[----:B------:R-:W1:Y:S08]  /*0350*/  I2F.U64 R3, UR4 ;  /* 0x0000000400037d12 */ /* 0x000e700008301000 */
[----:B-1----:R-:W1:Y:S08]  /*0360*/  MUFU.RCP R2, R3 ;  /* 0x0000000300027308 */ /* 0x002e700000001000 */
[----:B0-----:R-:W0:Y:S01]  /*0370*/  FCHK P0, R0, R3 ;  /* 0x0000000300007302 */ /* 0x001e220000000000 */
[----:B-1----:R-:W-:-:S04]  /*0380*/  FFMA R5, -R3, R2, 1 ;  /* 0x3f80000003057423 */ /* 0x002fc80000000102 */
[----:B------:R-:W-:-:S04]  /*0390*/  FFMA R5, R2, R5, R2 ;  /* 0x0000000502057223 */ /* 0x000fc80000000002 */
[----:B------:R-:W-:-:S04]  /*03a0*/  FFMA R2, R0, R5, RZ ;  /* 0x0000000500027223 */ /* 0x000fc800000000ff */
[----:B------:R-:W-:-:S04]  /*03b0*/  FFMA R4, -R3, R2, R0 ;  /* 0x0000000203047223 */ /* 0x000fc80000000100 */
[----:B------:R-:W-:Y:S01]  /*03c0*/  FFMA R5, R5, R4, R2 ;  /* 0x0000000405057223 */ /* 0x000fe20000000002 */
[----:B0-----:R-:W-:Y:S06]  /*03d0*/  @!P0 BRA `(.L_x_5) ;  /* 0x0000000000088947 */ /* 0x001fec0003800000 */
[----:B------:R-:W-:-:S07]  /*03e0*/  MOV R2, 0x400 ;  /* 0x0000040000027802 */ /* 0x000fce0000000f00 */
[----:B------:R-:W-:Y:S05]  /*03f0*/  CALL.REL.NOINC `($__internal_0_$__cuda_sm3x_div_rn_noftz_f32_slowpath) ;  /* 0x00000000000c7944 */ /* 0x000fea0003c00000 */
.L_x_5:
[----:B------:R-:W0:Y:S02]  /*0400*/  LDC.64 R2, c[0x0][0x388] ;  /* 0x0000e200ff027b82 */ /* 0x000e240000000a00 */
[----:B0-----:R-:W-:Y:S01]  /*0410*/  STG.E desc[UR12][R2.64], R5 ;  /* 0x0000000502007986 */ /* 0x001fe2000c10190c */
[----:B------:R-:W-:Y:S05]  /*0420*/  EXIT ;  /* 0x000000000000794d */ /* 0x000fea0003800000 */
        .weak           $__internal_0_$__cuda_sm3x_div_rn_noftz_f32_slowpath
        .type           $__internal_0_$__cuda_sm3x_div_rn_noftz_f32_slowpath,@function
        .size           $__internal_0_$__cuda_sm3x_div_rn_noftz_f32_slowpath,(.L_x_21 - $__internal_0_$__cuda_sm3x_div_rn_noftz_f32_slowpath)
$__internal_0_$__cuda_sm3x_div_rn_noftz_f32_slowpath:
[--C-:B------:R-:W-:Y:S01]  /*0430*/  SHF.R.U32.HI R5, RZ, 0x17, R3.reuse ;  /* 0x00000017ff057819 */ /* 0x100fe20000011603 */
[--C-:B------:R-:W-:Y:S01]  /*0440*/  IMAD.MOV.U32 R6, RZ, RZ, R0.reuse ;  /* 0x000000ffff067224 */ /* 0x100fe200078e0000 */
[----:B------:R-:W-:Y:S01]  /*0450*/  SHF.R.U32.HI R4, RZ, 0x17, R0 ;  /* 0x00000017ff047819 */ /* 0x000fe20000011600 */
[----:B------:R-:W-:Y:S01]  /*0460*/  IMAD.MOV.U32 R7, RZ, RZ, R3 ;  /* 0x000000ffff077224 */ /* 0x000fe200078e0003 */
[----:B------:R-:W-:Y:S02]  /*0470*/  LOP3.LUT R5, R5, 0xff, RZ, 0xc0, !PT ;  /* 0x000000ff05057812 */ /* 0x000fe400078ec0ff */
[----:B------:R-:W-:-:S03]  /*0480*/  LOP3.LUT R4, R4, 0xff, RZ, 0xc0, !PT ;  /* 0x000000ff04047812 */ /* 0x000fc600078ec0ff */
[----:B------:R-:W-:Y:S02]  /*0490*/  VIADD R10, R5, 0xffffffff ;  /* 0xffffffff050a7836 */ /* 0x000fe40000000000 */
[----:B------:R-:W-:-:S03]  /*04a0*/  VIADD R9, R4, 0xffffffff ;  /* 0xffffffff04097836 */ /* 0x000fc60000000000 */
[----:B------:R-:W-:-:S04]  /*04b0*/  ISETP.GT.U32.AND P0, PT, R10, 0xfd, PT ;  /* 0x000000fd0a00780c */ /* 0x000fc80003f04070 */
[----:B------:R-:W-:-:S13]  /*04c0*/  ISETP.GT.U32.OR P0, PT, R9, 0xfd, P0 ;  /* 0x000000fd0900780c */ /* 0x000fda0000704470 */
[----:B------:R-:W-:Y:S01]  /*04d0*/  @!P0 IMAD.MOV.U32 R8, RZ, RZ, RZ ;  /* 0x000000ffff088224 */ /* 0x000fe200078e00ff */
[----:B------:R-:W-:Y:S06]  /*04e0*/  @!P0 BRA `(.L_x_6) ;  /* 0x00000000005c8947 */ /* 0x000fec0003800000 */
[----:B------:R-:W-:Y:S02]  /*04f0*/  FSETP.GTU.FTZ.AND P0, PT, |R0|, +INF , PT ;  /* 0x7f8000000000780b */ /* 0x000fe40003f1c200 */
[----:B------:R-:W-:-:S04]  /*0500*/  FSETP.GTU.FTZ.AND P1, PT, |R3|, +INF , PT ;  /* 0x7f8000000300780b */ /* 0x000fc80003f3c200 */
[----:B------:R-:W-:-:S13]  /*0510*/  PLOP3.LUT P0, PT, P0, P1, PT, 0xf8, 0x8f ;  /* 0x00000000008f781c */ /* 0x000fda0000703f70 */
[----:B------:R-:W-:Y:S05]  /*0520*/  @P0 BRA `(.L_x_7) ;  /* 0x0000000400440947 */ /* 0x000fea0003800000 */
[----:B------:R-:W-:-:S13]  /*0530*/  LOP3.LUT P0, RZ, R7, 0x7fffffff, R6, 0xc8, !PT ;  /* 0x7fffffff07ff7812 */ /* 0x000fda000780c806 */
[----:B------:R-:W-:Y:S05]  /*0540*/  @!P0 BRA `(.L_x_8) ;  /* 0x0000000400348947 */ /* 0x000fea0003800000 */
[C---:B------:R-:W-:Y:S02]  /*0550*/  FSETP.NEU.FTZ.AND P2, PT, |R0|.reuse, +INF , PT ;  /* 0x7f8000000000780b */ /* 0x040fe40003f5d200 */
[----:B------:R-:W-:Y:S02]  /*0560*/  FSETP.NEU.FTZ.AND P1, PT, |R3|, +INF , PT ;  /* 0x7f8000000300780b */ /* 0x000fe40003f3d200 */
[----:B------:R-:W-:-:S11]  /*0570*/  FSETP.NEU.FTZ.AND P0, PT, |R0|, +INF , PT ;  /* 0x7f8000000000780b */ /* 0x000fd60003f1d200 */
[----:B------:R-:W-:Y:S05]  /*0580*/  @!P1 BRA !P2, `(.L_x_8) ;  /* 0x0000000400249947 */ /* 0x000fea0005000000 */
[----:B------:R-:W-:-:S04]  /*0590*/  LOP3.LUT P2, RZ, R6, 0x7fffffff, RZ, 0xc0, !PT ;  /* 0x7fffffff06ff7812 */ /* 0x000fc8000784c0ff */
[----:B------:R-:W-:-:S13]  /*05a0*/  PLOP3.LUT P1, PT, P1, P2, PT, 0x2f, 0xf2 ;  /* 0x0000000000f2781c */ /* 0x000fda0000f24577 */
[----:B------:R-:W-:Y:S05]  /*05b0*/  @P1 BRA `(.L_x_9) ;  /* 0x0000000400101947 */ /* 0x000fea0003800000 */
[----:B------:R-:W-:-:S04]  /*05c0*/  LOP3.LUT P1, RZ, R7, 0x7fffffff, RZ, 0xc0, !PT ;  /* 0x7fffffff07ff7812 */ /* 0x000fc8000782c0ff */
[----:B------:R-:W-:-:S13]  /*05d0*/  PLOP3.LUT P0, PT, P0, P1, PT, 0x2f, 0xf2 ;  /* 0x0000000000f2781c */ /* 0x000fda0000702577 */
[----:B------:R-:W-:Y:S05]  /*05e0*/  @P0 BRA `(.L_x_10) ;  /* 0x0000000000f80947 */ /* 0x000fea0003800000 */
[----:B------:R-:W-:Y:S02]  /*05f0*/  ISETP.GE.AND P0, PT, R9, RZ, PT ;  /* 0x000000ff0900720c */ /* 0x000fe40003f06270 */
[----:B------:R-:W-:-:S11]  /*0600*/  ISETP.GE.AND P1, PT, R10, RZ, PT ;  /* 0x000000ff0a00720c */ /* 0x000fd60003f26270 */
[----:B------:R-:W-:Y:S02]  /*0610*/  @P0 IMAD.MOV.U32 R8, RZ, RZ, RZ ;  /* 0x000000ffff080224 */ /* 0x000fe400078e00ff */
[----:B------:R-:W-:Y:S01]  /*0620*/  @!P0 FFMA R6, R0, 1.84467440737095516160e+19, RZ ;  /* 0x5f80000000068823 */ /* 0x000fe200000000ff */
[----:B------:R-:W-:Y:S02]  /*0630*/  @!P0 IMAD.MOV.U32 R8, RZ, RZ, -0x40 ;  /* 0xffffffc0ff088424 */ /* 0x000fe400078e00ff */
[----:B------:R-:W-:Y:S02]  /*0640*/  @!P1 FFMA R7, R3, 1.84467440737095516160e+19, RZ ;  /* 0x5f80000003079823 */ /* 0x000fe400000000ff */
[----:B------:R-:W-:-:S07]  /*0650*/  @!P1 VIADD R8, R8, 0x40 ;  /* 0x0000004008089836 */ /* 0x000fce0000000000 */
.L_x_6:
[----:B------:R-:W-:Y:S01]  /*0660*/  LEA R0, R5, 0xc0800000, 0x17 ;  /* 0xc080000005007811 */ /* 0x000fe200078eb8ff */
[----:B------:R-:W-:-:S04]  /*0670*/  VIADD R4, R4, 0xffffff81 ;  /* 0xffffff8104047836 */ /* 0x000fc80000000000 */
[----:B------:R-:W-:Y:S01]  /*0680*/  IMAD.IADD R7, R7, 0x1, -R0 ;  /* 0x0000000107077824 */ /* 0x000fe200078e0a00 */
[C---:B------:R-:W-:Y:S01]  /*0690*/  IADD3 R5, PT, PT, R4.reuse, 0x7f, -R5 ;  /* 0x0000007f04057810 */ /* 0x040fe20007ffe805 */
[----:B------:R-:W-:Y:S02]  /*06a0*/  IMAD R0, R4, -0x800000, R6 ;  /* 0xff80000004007824 */ /* 0x000fe400078e0206 */
[----:B------:R-:W0:Y:S01]  /*06b0*/  MUFU.RCP R3, R7 ;  /* 0x0000000700037308 */ /* 0x000e220000001000 */
[----:B------:R-:W-:Y:S01]  /*06c0*/  FADD.FTZ R9, -R7, -RZ ;  /* 0x800000ff07097221 */ /* 0x000fe20000010100 */
[----:B------:R-:W-:-:S03]  /*06d0*/  IMAD.IADD R5, R5, 0x1, R8 ;  /* 0x0000000105057824 */ /* 0x000fc600078e0208 */
[----:B0-----:R-:W-:-:S04]  /*06e0*/  FFMA R10, R3, R9, 1 ;  /* 0x3f800000030a7423 */ /* 0x001fc80000000009 */
[----:B------:R-:W-:-:S04]  /*06f0*/  FFMA R10, R3, R10, R3 ;  /* 0x0000000a030a7223 */ /* 0x000fc80000000003 */
[----:B------:R-:W-:-:S04]  /*0700*/  FFMA R3, R0, R10, RZ ;  /* 0x0000000a00037223 */ /* 0x000fc800000000ff */
[----:B------:R-:W-:-:S04]  /*0710*/  FFMA R6, R9, R3, R0 ;  /* 0x0000000309067223 */ /* 0x000fc80000000000 */
[----:B------:R-:W-:-:S04]  /*0720*/  FFMA R11, R10, R6, R3 ;  /* 0x000000060a0b7223 */ /* 0x000fc80000000003 */
[----:B------:R-:W-:-:S04]  /*0730*/  FFMA R6, R9, R11, R0 ;  /* 0x0000000b09067223 */ /* 0x000fc80000000000 */
[----:B------:R-:W-:-:S05]  /*0740*/  FFMA R3, R10, R6, R11 ;  /* 0x000000060a037223 */ /* 0x000fca000000000b */
[----:B------:R-:W-:-:S04]  /*0750*/  SHF.R.U32.HI R0, RZ, 0x17, R3 ;  /* 0x00000017ff007819 */ /* 0x000fc80000011603 */
[----:B------:R-:W-:-:S05]  /*0760*/  LOP3.LUT R0, R0, 0xff, RZ, 0xc0, !PT ;  /* 0x000000ff00007812 */ /* 0x000fca00078ec0ff */
[----:B------:R-:W-:-:S04]  /*0770*/  IMAD.IADD R8, R0, 0x1, R5 ;  /* 0x0000000100087824 */ /* 0x000fc800078e0205 */
[----:B------:R-:W-:-:S05]  /*0780*/  VIADD R0, R8, 0xffffffff ;  /* 0xffffffff08007836 */ /* 0x000fca0000000000 */
[----:B------:R-:W-:-:S13]  /*0790*/  ISETP.GE.U32.AND P0, PT, R0, 0xfe, PT ;  /* 0x000000fe0000780c */ /* 0x000fda0003f06070 */
[----:B------:R-:W-:Y:S05]  /*07a0*/  @!P0 BRA `(.L_x_11) ;  /* 0x0000000000808947 */ /* 0x000fea0003800000 */
[----:B------:R-:W-:-:S13]  /*07b0*/  ISETP.GT.AND P0, PT, R8, 0xfe, PT ;  /* 0x000000fe0800780c */ /* 0x000fda0003f04270 */
[----:B------:R-:W-:Y:S05]  /*07c0*/  @P0 BRA `(.L_x_12) ;  /* 0x00000000006c0947 */ /* 0x000fea0003800000 */
[----:B------:R-:W-:-:S13]  /*07d0*/  ISETP.GE.AND P0, PT, R8, 0x1, PT ;  /* 0x000000010800780c */ /* 0x000fda0003f06270 */
[----:B------:R-:W-:Y:S05]  /*07e0*/  @P0 BRA `(.L_x_13) ;  /* 0x0000000000980947 */ /* 0x000fea0003800000 */
[----:B------:R-:W-:Y:S02]  /*07f0*/  ISETP.GE.AND P0, PT, R8, -0x18, PT ;  /* 0xffffffe80800780c */ /* 0x000fe40003f06270 */
[----:B------:R-:W-:-:S11]  /*0800*/  LOP3.LUT R3, R3, 0x80000000, RZ, 0xc0, !PT ;  /* 0x8000000003037812 */ /* 0x000fd600078ec0ff */
[----:B------:R-:W-:Y:S05]  /*0810*/  @!P0 BRA `(.L_x_13) ;  /* 0x00000000008c8947 */ /* 0x000fea0003800000 */
[-CC-:B------:R-:W-:Y:S01]  /*0820*/  FFMA.RZ R0, R10, R6.reuse, R11.reuse ;  /* 0x000000060a007223 */ /* 0x180fe2000000c00b */
[----:B------:R-:W-:Y:S02]  /*0830*/  VIADD R7, R8, 0x20 ;  /* 0x0000002008077836 */ /* 0x000fe40000000000 */
[-CC-:B------:R-:W-:Y:S01]  /*0840*/  FFMA.RM R5, R10, R6.reuse, R11.reuse ;  /* 0x000000060a057223 */ /* 0x180fe2000000400b */
[----:B------:R-:W-:Y:S02]  /*0850*/  ISETP.NE.AND P2, PT, R8, RZ, PT ;  /* 0x000000ff0800720c */ /* 0x000fe40003f45270 */
[----:B------:R-:W-:Y:S01]  /*0860*/  LOP3.LUT R4, R0, 0x7fffff, RZ, 0xc0, !PT ;  /* 0x007fffff00047812 */ /* 0x000fe200078ec0ff */
[----:B------:R-:W-:Y:S01]  /*0870*/  FFMA.RP R0, R10, R6, R11 ;  /* 0x000000060a007223 */ /* 0x000fe2000000800b */
[----:B------:R-:W-:Y:S01]  /*0880*/  IMAD.MOV R6, RZ, RZ, -R8 ;  /* 0x000000ffff067224 */ /* 0x000fe200078e0a08 */
[----:B------:R-:W-:Y:S02]  /*0890*/  ISETP.NE.AND P1, PT, R8, RZ, PT ;  /* 0x000000ff0800720c */ /* 0x000fe40003f25270 */
[----:B------:R-:W-:-:S02]  /*08a0*/  LOP3.LUT R4, R4, 0x800000, RZ, 0xfc, !PT ;  /* 0x0080000004047812 */ /* 0x000fc400078efcff */
[----:B------:R-:W-:Y:S02]  /*08b0*/  FSETP.NEU.FTZ.AND P0, PT, R0, R5, PT ;  /* 0x000000050000720b */ /* 0x000fe40003f1d000 */
[----:B------:R-:W-:Y:S02]  /*08c0*/  SHF.L.U32 R7, R4, R7, RZ ;  /* 0x0000000704077219 */ /* 0x000fe400000006ff */
[----:B------:R-:W-:Y:S02]  /*08d0*/  SEL R5, R6, RZ, P2 ;  /* 0x000000ff06057207 */ /* 0x000fe40001000000 */
[----:B------:R-:W-:Y:S02]  /*08e0*/  ISETP.NE.AND P1, PT, R7, RZ, P1 ;  /* 0x000000ff0700720c */ /* 0x000fe40000f25270 */
[----:B------:R-:W-:Y:S02]  /*08f0*/  SHF.R.U32.HI R5, RZ, R5, R4 ;  /* 0x00000005ff057219 */ /* 0x000fe40000011604 */
[----:B------:R-:W-:-:S02]  /*0900*/  PLOP3.LUT P0, PT, P0, P1, PT, 0xf8, 0x8f ;  /* 0x00000000008f781c */ /* 0x000fc40000703f70 */
[----:B------:R-:W-:Y:S02]  /*0910*/  SHF.R.U32.HI R7, RZ, 0x1, R5 ;  /* 0x00000001ff077819 */ /* 0x000fe40000011605 */
[----:B------:R-:W-:-:S04]  /*0920*/  SEL R0, RZ, 0x1, !P0 ;  /* 0x00000001ff007807 */ /* 0x000fc80004000000 */
[----:B------:R-:W-:-:S04]  /*0930*/  LOP3.LUT R0, R0, 0x1, R7, 0xf8, !PT ;  /* 0x0000000100007812 */ /* 0x000fc800078ef807 */
[----:B------:R-:W-:-:S05]  /*0940*/  LOP3.LUT R0, R0, R5, RZ, 0xc0, !PT ;  /* 0x0000000500007212 */ /* 0x000fca00078ec0ff */
[----:B------:R-:W-:-:S05]  /*0950*/  IMAD.IADD R0, R7, 0x1, R0 ;  /* 0x0000000107007824 */ /* 0x000fca00078e0200 */
[----:B------:R-:W-:Y:S01]  /*0960*/  LOP3.LUT R3, R0, R3, RZ, 0xfc, !PT ;  /* 0x0000000300037212 */ /* 0x000fe200078efcff */
[----:B------:R-:W-:Y:S06]  /*0970*/  BRA `(.L_x_13) ;  /* 0x0000000000347947 */ /* 0x000fec0003800000 */
.L_x_12:
[----:B------:R-:W-:-:S04]  /*0980*/  LOP3.LUT R3, R3, 0x80000000, RZ, 0xc0, !PT ;  /* 0x8000000003037812 */ /* 0x000fc800078ec0ff */
[----:B------:R-:W-:Y:S01]  /*0990*/  LOP3.LUT R3, R3, 0x7f800000, RZ, 0xfc, !PT ;  /* 0x7f80000003037812 */ /* 0x000fe200078efcff */
[----:B------:R-:W-:Y:S06]  /*09a0*/  BRA `(.L_x_13) ;  /* 0x0000000000287947 */ /* 0x000fec0003800000 */
.L_x_11:
[----:B------:R-:W-:Y:S01]  /*09b0*/  IMAD R3, R5, 0x800000, R3 ;  /* 0x0080000005037824 */ /* 0x000fe200078e0203 */
[----:B------:R-:W-:Y:S06]  /*09c0*/  BRA `(.L_x_13) ;  /* 0x0000000000207947 */ /* 0x000fec0003800000 */
.L_x_10:
[----:B------:R-:W-:-:S04]  /*09d0*/  LOP3.LUT R3, R7, 0x80000000, R6, 0x48, !PT ;  /* 0x8000000007037812 */ /* 0x000fc800078e4806 */
[----:B------:R-:W-:Y:S01]  /*09e0*/  LOP3.LUT R3, R3, 0x7f800000, RZ, 0xfc, !PT ;  /* 0x7f80000003037812 */ /* 0x000fe200078efcff */
[----:B------:R-:W-:Y:S06]  /*09f0*/  BRA `(.L_x_13) ;  /* 0x0000000000147947 */ /* 0x000fec0003800000 */
.L_x_9:
[----:B------:R-:W-:Y:S01]  /*0a00*/  LOP3.LUT R3, R7, 0x80000000, R6, 0x48, !PT ;  /* 0x8000000007037812 */ /* 0x000fe200078e4806 */
[----:B------:R-:W-:Y:S06]  /*0a10*/  BRA `(.L_x_13) ;  /* 0x00000000000c7947 */ /* 0x000fec0003800000 */
.L_x_8:
[----:B------:R-:W0:Y:S01]  /*0a20*/  MUFU.RSQ R3, -QNAN ;  /* 0xffc0000000037908 */ /* 0x000e220000001400 */
[----:B------:R-:W-:Y:S05]  /*0a30*/  BRA `(.L_x_13) ;  /* 0x0000000000047947 */ /* 0x000fea0003800000 */
.L_x_7:
[----:B------:R-:W-:-:S07]  /*0a40*/  FADD.FTZ R3, R0, R3 ;  /* 0x0000000300037221 */ /* 0x000fce0000010000 */
.L_x_13:
[----:B0-----:R-:W-:Y:S02]  /*0a50*/  IMAD.MOV.U32 R5, RZ, RZ, R3 ;  /* 0x000000ffff057224 */ /* 0x001fe400078e0003 */
[----:B------:R-:W-:-:S04]  /*0a60*/  IMAD.MOV.U32 R3, RZ, RZ, 0x0 ;  /* 0x00000000ff037424 */ /* 0x000fc800078e00ff */
[----:B------:R-:W-:Y:S05]  /*0a70*/  RET.REL.NODEC R2 `(_Z8BlockSumPfS_mi) ;  /* 0xfffffff402607950 */ /* 0x000fea0003c3ffff */
.L_x_14:
[----:B------:R-:W-:-:S00]  /*0a80*/  BRA `(.L_x_14) ;  /* 0xfffffffc00fc7947 */ /* 0x000fc0000383ffff */
[----:B------:R-:W-:-:S00]  /*0a90*/  NOP ;  /* 0x0000000000007918 */ /* 0x000fc00000000000 */
        /* <DEDUP_REMOVED lines=14> */
.L_x_21:


//--------------------- .text._Z3MSEPKfS0_Pfm     --------------------------
	.section	.text._Z3MSEPKfS0_Pfm,"ax",@progbits
	.align	128
        .global         _Z3MSEPKfS0_Pfm
        .type           _Z3MSEPKfS0_Pfm,@function
        .size           _Z3MSEPKfS0_Pfm,(.L_x_23 - _Z3MSEPKfS0_Pfm)
        .other          _Z3MSEPKfS0_Pfm,@"STO_CUDA_ENTRY STV_DEFAULT"
_Z3MSEPKfS0_Pfm:
.text._Z3MSEPKfS0_Pfm:
[----:B------:R-:W-:Y:S01]  /*0000*/  LDC R1, c[0x0][0x37c] ;  /* 0x0000df00ff017b82 */ /* 0x000fe20000000800 */
[----:B------:R-:W0:Y:S01]  /*0010*/  S2R R8, SR_TID.X ;  /* 0x0000000000087919 */ /* 0x000e220000002100 */
[----:B------:R-:W0:Y:S01]  /*0020*/  LDCU.64 UR4, c[0x0][0x398] ;  /* 0x00007300ff0477ac */ /* 0x000e220008000a00 */
[----:B------:R-:W-:Y:S01]  /*0030*/  BSSY.RECONVERGENT B0, `(.L_x_15) ;  /* 0x0000021000007945 */ /* 0x000fe20003800200 */
[----:B------:R-:W-:Y:S01]  /*0040*/  IMAD.MOV.U32 R6, RZ, RZ, RZ ;  /* 0x000000ffff067224 */ /* 0x000fe200078e00ff */
[----:B------:R-:W1:Y:S01]  /*0050*/  S2R R0, SR_CTAID.X ;  /* 0x0000000000007919 */ /* 0x000e620000002500 */
[----:B------:R-:W2:Y:S01]  /*0060*/  LDCU.64 UR6, c[0x0][0x358] ;  /* 0x00006b00ff0677ac */ /* 0x000ea20008000a00 */
[----:B------:R-:W3:Y:S01]  /*0070*/  LDCU.128 UR8, c[0x0][0x380] ;  /* 0x00007000ff0877ac */ /* 0x000ee20008000c00 */
[----:B0-----:R-:W-:-:S04]  /*0080*/  ISETP.GE.U32.AND P0, PT, R8, UR4, PT ;  /* 0x0000000408007c0c */ /* 0x001fc8000bf06070 */
[----:B------:R-:W-:-:S13]  /*0090*/  ISETP.GE.U32.AND.EX P0, PT, RZ, UR5, PT, P0 ;  /* 0x00000005ff007c0c */ /* 0x000fda000bf06100 */
[----:B-123--:R-:W-:Y:S05]  /*00a0*/  @P0 BRA `(.L_x_16) ;  /* 0x0000000000640947 */ /* 0x00efea0003800000 */
[----:B------:R-:W0:Y:S01]  /*00b0*/  LDC R10, c[0x0][0x360] ;  /* 0x0000d800ff0a7b82 */ /* 0x000e220000000800 */
[----:B------:R-:W-:Y:S01]  /*00c0*/  IMAD.MOV.U32 R11, RZ, RZ, R8 ;  /* 0x000000ffff0b7224 */ /* 0x000fe200078e0008 */
[----:B------:R-:W-:Y:S01]  /*00d0*/  MOV R7, R8 ;  /* 0x0000000800077202 */ /* 0x000fe20000000f00 */
[----:B------:R-:W-:Y:S02]  /*00e0*/  IMAD.MOV.U32 R12, RZ, RZ, RZ ;  /* 0x000000ffff0c7224 */ /* 0x000fe400078e00ff */
[----:B------:R-:W-:-:S07]  /*00f0*/  IMAD.MOV.U32 R6, RZ, RZ, RZ ;  /* 0x000000ffff067224 */ /* 0x000fce00078e00ff */
.L_x_17:
[----:B------:R-:W-:Y:S02]  /*0100*/  IMAD.MOV.U32 R2, RZ, RZ, R11 ;  /* 0x000000ffff027224 */ /* 0x000fe400078e000b */
[----:B------:R-:W-:Y:S02]  /*0110*/  IMAD.MOV.U32 R3, RZ, RZ, R12 ;  /* 0x000000ffff037224 */ /* 0x000fe400078e000c */
[----:B------:R-:W-:-:S04]  /*0120*/  IMAD.WIDE.U32 R2, R0, UR4, R2 ;  /* 0x0000000400027c25 */ /* 0x000fc8000f8e0002 */
[----:B------:R-:W-:Y:S02]  /*0130*/  IMAD R5, R0, UR5, R3 ;  /* 0x0000000500057c24 */ /* 0x000fe4000f8e0203 */
[----:B------:R-:W-:-:S03]  /*0140*/  IMAD.SHL.U32 R4, R2, 0x4, RZ ;  /* 0x0000000402047824 */ /* 0x000fc600078e00ff */
[----:B------:R-:W-:Y:S02]  /*0150*/  SHF.L.U64.HI R5, R2, 0x2, R5 ;  /* 0x0000000202057819 */ /* 0x000fe40000010205 */
[C---:B------:R-:W-:Y:S02]  /*0160*/  IADD3 R2, P0, PT, R4.reuse, UR8, RZ ;  /* 0x0000000804027c10 */ /* 0x040fe4000ff1e0ff */
[----:B------:R-:W-:Y:S02]  /*0170*/  IADD3 R4, P1, PT, R4, UR10, RZ ;  /* 0x0000000a04047c10 */ /* 0x000fe4000ff3e0ff */
[C---:B------:R-:W-:Y:S02]  /*0180*/  IADD3.X R3, PT, PT, R5.reuse, UR9, RZ, P0, !PT ;  /* 0x0000000905037c10 */ /* 0x040fe400087fe4ff */
[----:B------:R-:W-:-:S03]  /*0190*/  IADD3.X R5, PT, PT, R5, UR11, RZ, P1, !PT ;  /* 0x0000000b05057c10 */ /* 0x000fc60008ffe4ff */
[----:B------:R-:W2:Y:S04]  /*01a0*/  LDG.E.CONSTANT R2, desc[UR6][R2.64] ;  /* 0x0000000602027981 */ /* 0x000ea8000c1e9900 */
[----:B------:R-:W2:Y:S01]  /*01b0*/  LDG.E.CONSTANT R5, desc[UR6][R4.64] ;  /* 0x0000000604057981 */ /* 0x000ea2000c1e9900 */
[----:B0-----:R-:W-:-:S04]  /*01c0*/  IADD3 R11, PT, PT, R10, R7, RZ ;  /* 0x000000070a0b7210 */ /* 0x001fc80007ffe0ff */
[----:B------:R-:W-:Y:S01]  /*01d0*/  ISETP.GE.U32.AND P0, PT, R11, UR4, PT ;  /* 0x000000040b007c0c */ /* 0x000fe2000bf06070 */
[--C-:B------:R-:W-:Y:S01]  /*01e0*/  IMAD.MOV.U32 R7, RZ, RZ, R11.reuse ;  /* 0x000000ffff077224 */ /* 0x100fe200078e000b */
[----:B------:R-:W-:-:S04]  /*01f0*/  SHF.R.S32.HI R12, RZ, 0x1f, R11 ;  /* 0x0000001fff0c7819 */ /* 0x000fc8000001140b */
[----:B------:R-:W-:Y:S01]  /*0200*/  ISETP.GE.U32.AND.EX P0, PT, R12, UR5, PT, P0 ;  /* 0x000000050c007c0c */ /* 0x000fe2000bf06100 */
[----:B--2---:R-:W-:-:S04]  /*0210*/  FADD R9, R2, -R5 ;  /* 0x8000000502097221 */ /* 0x004fc80000000000 */
[----:B------:R-:W-:-:S08]  /*0220*/  FFMA R6, R9, R9, R6 ;  /* 0x0000000909067223 */ /* 0x000fd00000000006 */
[----:B------:R-:W-:Y:S05]  /*0230*/  @!P0 BRA `(.L_x_17) ;  /* 0xfffffffc00b08947 */ /* 0x000fea000383ffff */
.L_x_16:
[----:B------:R-:W-:Y:S05]  /*0240*/  BSYNC.RECONVERGENT B0 ;  /* 0x0000000000007941 */ /* 0x000fea0003800200 */
.L_x_15:
        /* <DEDUP_REMOVED lines=10> */
[----:B------:R-:W-:-:S07]  /*02f0*/  IMAD.U32 R2, RZ, RZ, UR8 ;  /* 0x00000008ff027e24 */ /* 0x000fce000f8e00ff */
.L_x_19:
[----:B------:R-:W-:-:S04]  /*0300*/  SHF.R.U32.HI R7, RZ, 0x1, R2 ;  /* 0x00000001ff077819 */ /* 0x000fc80000011602 */
[----:B------:R-:W-:-:S13]  /*0310*/  ISETP.GE.U32.AND P1, PT, R8, R7, PT ;  /* 0x000000070800720c */ /* 0x000fda0003f26070 */
[----:B------:R-:W-:Y:S01]  /*0320*/  @!P1 LEA R4, R7, R3, 0x2 ;  /* 0x0000000307049211 */ /* 0x000fe200078e10ff */
        /* <DEDUP_REMOVED lines=8> */
.L_x_18:
[----:B------:R-:W-:Y:S05]  /*03b0*/  @P0 EXIT ;  /* 0x000000000000094d */ /* 0x000fea0003800000 */
[----:B------:R-:W1:Y:S01]  /*03c0*/  S2UR UR5, SR_CgaCtaId ;  /* 0x00000000000579c3 */ /* 0x000e620000008800 */
[----:B------:R-:W-:-:S07]  /*03d0*/  UMOV UR4, 0x400 ;  /* 0x0000040000047882 */ /* 0x000fce0000000000 */
[----:B0-----:R-:W0:Y:S01]  /*03e0*/  LDC.64 R2, c[0x0][0x390] ;  /* 0x0000e400ff027b82 */ /* 0x001e220000000a00 */
[----:B-1----:R-:W-:Y:S01]  /*03f0*/  ULEA UR4, UR5, UR4, 0x18 ;  /* 0x0000000405047291 */ /* 0x002fe2000f8ec0ff */
[----:B0-----:R-:W-:-:S08]  /*0400*/  IMAD.WIDE.U32 R2, R0, 0x4, R2 ;  /* 0x0000000400027825 */ /* 0x001fd000078e0002 */
[----:B------:R-:W0:Y:S04]  /*0410*/  LDS R5, [UR4] ;  /* 0x00000004ff057984 */ /* 0x000e280008000800 */
[----:B0-----:R-:W-:Y:S01]  /*0420*/  STG.E desc[UR6][R2.64], R5 ;  /* 0x0000000502007986 */ /* 0x001fe2000c101906 */
[----:B------:R-:W-:Y:S05]  /*0430*/  EXIT ;  /* 0x000000000000794d */ /* 0x000fea0003800000 */
.L_x_20:
        /* <DEDUP_REMOVED lines=12> */
.L_x_23:


//--------------------- .nv.shared._Z8BlockSumPfS_mi --------------------------
	.section	.nv.shared._Z8BlockSumPfS_mi,"aw",@nobits
	.sectionflags	@""
	.align	16
	.zero		1024


//--------------------- .nv.shared.reserved.0     --------------------------
	.section	.nv.shared.reserved.0,"aw",@nobits
	.weak		__nv_reservedSMEM_offset_0_alias
	.size		__nv_reservedSMEM_offset_0_alias, 0, 64
	.other		__nv_reservedSMEM_offset_0_alias,@"STO_CUDA_RESERVED_SHARED STV_DEFAULT"
__nv_reservedSMEM_offset_0_alias:
	.zero		0
	.zero		64


//--------------------- .nv.shared._Z3MSEPKfS0_Pfm --------------------------
	.section	.nv.shared._Z3MSEPKfS0_Pfm,"aw",@nobits
	.sectionflags	@""
	.align	16
	.zero		1024


//--------------------- .nv.constant0._Z8BlockSumPfS_mi --------------------------
	.section	.nv.constant0._Z8BlockSumPfS_mi,"a",@progbits
	.sectionflags	@""
	.align	4
.nv.constant0._Z8BlockSumPfS_mi:
	.zero		924


//--------------------- .nv.constant0._Z3MSEPKfS0_Pfm --------------------------
	.section	.nv.constant0._Z3MSEPKfS0_Pfm,"a",@progbits
	.sectionflags	@""
	.align	4
.nv.constant0._Z3MSEPKfS0_Pfm:
	.zero		928


//--------------------- SYMBOLS --------------------------

	.type		.nv.reservedSmem.offset0,@object
	.size		.nv.reservedSmem.offset0,0x4
	.type		.nv.reservedSmem.cap,@object
	.size		.nv.reservedSmem.cap,0x4
